//
// Generated by NVIDIA NVVM Compiler
//
// Compiler Build ID: CL-36424714
// Cuda compilation tools, release 13.0, V13.0.88
// Based on NVVM 20.0.0
//

.version 9.0
.target sm_100
.address_size 64

	// .globl	_Z9ghostRowsPm

.visible .entry _Z9ghostRowsPm(
	.param .u64 .ptr .align 1 _Z9ghostRowsPm_param_0
)
{
	.reg .pred 	%p<2>;
	.reg .b32 	%r<6>;
	.reg .b64 	%rd<7>;

	ld.param.u64 	%rd1, [_Z9ghostRowsPm_param_0];
	mov.u32 	%r2, %ntid.x;
	mov.u32 	%r3, %ctaid.x;
	mov.u32 	%r4, %tid.x;
	mad.lo.s32 	%r1, %r2, %r3, %r4;
	add.s32 	%r5, %r1, 1;
	setp.gt.s32 	%p1, %r5, 32;
	@%p1 bra 	$L__BB0_2;
	cvta.to.global.u64 	%rd2, %rd1;
	mul.wide.s32 	%rd3, %r1, 8;
	add.s64 	%rd4, %rd2, %rd3;
	ld.global.u64 	%rd5, [%rd4+280];
	st.global.u64 	[%rd4+69912], %rd5;
	ld.global.u64 	%rd6, [%rd4+69640];
	st.global.u64 	[%rd4+8], %rd6;
$L__BB0_2:
	ret;

}
	// .globl	_Z9ghostColsPm
.visible .entry _Z9ghostColsPm(
	.param .u64 .ptr .align 1 _Z9ghostColsPm_param_0
)
{
	.reg .pred 	%p<2>;
	.reg .b32 	%r<6>;
	.reg .b64 	%rd<7>;

	ld.param.u64 	%rd1, [_Z9ghostColsPm_param_0];
	mov.u32 	%r2, %ntid.x;
	mov.u32 	%r3, %ctaid.x;
	mov.u32 	%r4, %tid.x;
	mad.lo.s32 	%r1, %r2, %r3, %r4;
	setp.gt.s32 	%p1, %r1, 257;
	@%p1 bra 	$L__BB1_2;
	cvta.to.global.u64 	%rd2, %rd1;
	mul.lo.s32 	%r5, %r1, 34;
	mul.wide.s32 	%rd3, %r5, 8;
	add.s64 	%rd4, %rd2, %rd3;
	ld.global.u64 	%rd5, [%rd4+8];
	st.global.u64 	[%rd4+264], %rd5;
	ld.global.u64 	%rd6, [%rd4+256];
	st.global.u64 	[%rd4], %rd6;
$L__BB1_2:
	ret;

}
	// .globl	_Z9cyclic_caPmS_Ph
.visible .entry _Z9cyclic_caPmS_Ph(
	.param .u64 .ptr .align 1 _Z9cyclic_caPmS_Ph_param_0,
	.param .u64 .ptr .align 1 _Z9cyclic_caPmS_Ph_param_1,
	.param .u64 .ptr .align 1 _Z9cyclic_caPmS_Ph_param_2
)
{
	.reg .pred 	%p<47>;
	.reg .b16 	%rs<51>;
	.reg .b32 	%r<77>;
	.reg .b64 	%rd<121>;

	ld.param.u64 	%rd31, [_Z9cyclic_caPmS_Ph_param_0];
	ld.param.u64 	%rd32, [_Z9cyclic_caPmS_Ph_param_1];
	ld.param.u64 	%rd33, [_Z9cyclic_caPmS_Ph_param_2];
	cvta.to.global.u64 	%rd1, %rd33;
	mov.u32 	%r13, %ntid.y;
	mov.u32 	%r14, %ctaid.y;
	mov.u32 	%r15, %tid.y;
	mad.lo.s32 	%r16, %r13, %r14, %r15;
	mov.u32 	%r17, %ntid.x;
	mov.u32 	%r18, %ctaid.x;
	mov.u32 	%r19, %tid.x;
	mad.lo.s32 	%r20, %r17, %r18, %r19;
	mad.lo.s32 	%r1, %r16, 34, %r20;
	add.s32 	%r21, %r16, -1;
	setp.gt.u32 	%p1, %r21, 255;
	setp.gt.s32 	%p2, %r20, 32;
	or.pred  	%p3, %p2, %p1;
	@%p3 bra 	$L__BB2_21;
	cvta.to.global.u64 	%rd35, %rd31;
	mul.wide.s32 	%rd36, %r1, 8;
	add.s64 	%rd2, %rd35, %rd36;
	ld.global.u64 	%rd3, [%rd2];
	shr.u64 	%rd4, %rd3, 56;
	ld.global.u64 	%rd5, [%rd2+-272];
	ld.global.u64 	%rd6, [%rd2+272];
	ld.global.u64 	%rd37, [%rd2+-8];
	shr.u64 	%rd39, %rd5, 56;
	cvt.u32.u64 	%r22, %rd39;
	cvt.u16.u64 	%rs1, %rd4;
	add.s16 	%rs2, %rs1, 1;
	mul.hi.u16 	%rs3, %rs2, 4370;
	mul.lo.s16 	%rs4, %rs3, 15;
	sub.s16 	%rs5, %rs2, %rs4;
	cvt.u32.u16 	%r23, %rs5;
	setp.eq.s32 	%p4, %r23, %r22;
	shr.u64 	%rd40, %rd6, 56;
	cvt.u32.u64 	%r24, %rd40;
	setp.eq.s32 	%p5, %r23, %r24;
	or.pred  	%p6, %p4, %p5;
	cvt.u32.u64 	%r25, %rd37;
	and.b32  	%r26, %r25, 255;
	setp.eq.s32 	%p7, %r26, %r23;
	or.pred  	%p8, %p6, %p7;
	shr.u64 	%rd42, %rd3, 48;
	cvt.u32.u64 	%r27, %rd42;
	and.b32  	%r2, %r27, 255;
	setp.eq.s32 	%p9, %r2, %r23;
	or.pred  	%p10, %p8, %p9;
	selp.u64 	%rd43, 1, 0, %p10;
	shl.b64 	%rd44, %rd4, 1;
	add.s64 	%rd45, %rd1, %rd44;
	add.s64 	%rd46, %rd45, %rd43;
	ld.global.u8 	%rd8, [%rd46];
	shr.u64 	%rd47, %rd5, 48;
	cvt.u32.u64 	%r28, %rd47;
	and.b32  	%r29, %r28, 255;
	cvt.u16.u64 	%rs7, %rd42;
	and.b16  	%rs8, %rs7, 255;
	add.s16 	%rs9, %rs8, 1;
	mul.hi.u16 	%rs10, %rs9, 4370;
	mul.lo.s16 	%rs11, %rs10, 15;
	sub.s16 	%rs12, %rs9, %rs11;
	cvt.u32.u16 	%r3, %rs12;
	setp.eq.s32 	%p11, %r29, %r3;
	mov.b64 	%rd115, 1;
	@%p11 bra 	$L__BB2_4;
	shr.u64 	%rd49, %rd6, 48;
	cvt.u32.u64 	%r30, %rd49;
	and.b32  	%r31, %r30, 255;
	setp.eq.s32 	%p12, %r31, %r3;
	cvt.u32.u64 	%r33, %rd4;
	setp.eq.s32 	%p13, %r33, %r3;
	or.pred  	%p14, %p12, %p13;
	@%p14 bra 	$L__BB2_4;
	shr.u64 	%rd51, %rd3, 40;
	cvt.u32.u64 	%r34, %rd51;
	and.b32  	%r35, %r34, 255;
	setp.eq.s32 	%p15, %r35, %r3;
	selp.u64 	%rd115, 1, 0, %p15;
$L__BB2_4:
	shl.b64 	%rd53, %rd42, 1;
	and.b64  	%rd54, %rd53, 510;
	add.s64 	%rd55, %rd1, %rd54;
	add.s64 	%rd56, %rd55, %rd115;
	ld.global.u8 	%rd57, [%rd56];
	shl.b64 	%rd58, %rd57, 48;
	shl.b64 	%rd59, %rd8, 56;
	or.b64  	%rd11, %rd58, %rd59;
	shr.u64 	%rd12, %rd3, 40;
	shr.u64 	%rd60, %rd5, 40;
	cvt.u32.u64 	%r36, %rd60;
	and.b32  	%r37, %r36, 255;
	cvt.u16.u64 	%rs13, %rd12;
	and.b16  	%rs14, %rs13, 255;
	add.s16 	%rs15, %rs14, 1;
	mul.hi.u16 	%rs16, %rs15, 4370;
	mul.lo.s16 	%rs17, %rs16, 15;
	sub.s16 	%rs18, %rs15, %rs17;
	cvt.u32.u16 	%r4, %rs18;
	setp.eq.s32 	%p16, %r37, %r4;
	mov.b64 	%rd116, 1;
	@%p16 bra 	$L__BB2_7;
	shr.u64 	%rd62, %rd6, 40;
	cvt.u32.u64 	%r38, %rd62;
	and.b32  	%r39, %r38, 255;
	setp.eq.s32 	%p17, %r39, %r4;
	setp.eq.s32 	%p18, %r2, %r4;
	or.pred  	%p19, %p17, %p18;
	@%p19 bra 	$L__BB2_7;
	{ .reg .b32 tmp; mov.b64 {tmp, %r42}, %rd3; }
	and.b32  	%r43, %r42, 255;
	setp.eq.s32 	%p20, %r43, %r4;
	selp.u64 	%rd116, 1, 0, %p20;
$L__BB2_7:
	shl.b64 	%rd64, %rd12, 1;
	and.b64  	%rd65, %rd64, 510;
	add.s64 	%rd66, %rd1, %rd65;
	add.s64 	%rd67, %rd66, %rd116;
	ld.global.u8 	%rd68, [%rd67];
	shl.b64 	%rd69, %rd68, 40;
	or.b64  	%rd15, %rd69, %rd11;
	shr.u64 	%rd16, %rd3, 32;
	{ .reg .b32 tmp; mov.b64 {tmp, %r44}, %rd5; }
	and.b32  	%r45, %r44, 255;
	cvt.u16.u64 	%rs19, %rd16;
	and.b16  	%rs20, %rs19, 255;
	add.s16 	%rs21, %rs20, 1;
	mul.hi.u16 	%rs22, %rs21, 4370;
	mul.lo.s16 	%rs23, %rs22, 15;
	sub.s16 	%rs24, %rs21, %rs23;
	cvt.u32.u16 	%r5, %rs24;
	setp.eq.s32 	%p21, %r45, %r5;
	mov.b64 	%rd117, 1;
	@%p21 bra 	$L__BB2_10;
	{ .reg .b32 tmp; mov.b64 {tmp, %r46}, %rd6; }
	and.b32  	%r47, %r46, 255;
	setp.eq.s32 	%p22, %r47, %r5;
	cvt.u32.u64 	%r49, %rd12;
	and.b32  	%r50, %r49, 255;
	setp.eq.s32 	%p23, %r50, %r5;
	or.pred  	%p24, %p22, %p23;
	@%p24 bra 	$L__BB2_10;
	cvt.u32.u64 	%r51, %rd3;
	shr.u32 	%r52, %r51, 24;
	setp.eq.s32 	%p25, %r52, %r5;
	selp.u64 	%rd117, 1, 0, %p25;
$L__BB2_10:
	shl.b64 	%rd74, %rd16, 1;
	and.b64  	%rd75, %rd74, 510;
	add.s64 	%rd76, %rd1, %rd75;
	add.s64 	%rd77, %rd76, %rd117;
	ld.global.u8 	%rd78, [%rd77];
	shl.b64 	%rd79, %rd78, 32;
	or.b64  	%rd80, %rd79, %rd15;
	shr.u64 	%rd81, %rd3, 24;
	cvt.u32.u64 	%r6, %rd5;
	shr.u32 	%r53, %r6, 24;
	cvt.u16.u64 	%rs25, %rd81;
	and.b16  	%rs26, %rs25, 255;
	add.s16 	%rs27, %rs26, 1;
	mul.hi.u16 	%rs28, %rs27, 4370;
	mul.lo.s16 	%rs29, %rs28, 15;
	sub.s16 	%rs30, %rs27, %rs29;
	cvt.u32.u16 	%r54, %rs30;
	setp.eq.s32 	%p26, %r53, %r54;
	cvt.u32.u64 	%r7, %rd6;
	shr.u32 	%r55, %r7, 24;
	setp.eq.s32 	%p27, %r55, %r54;
	or.pred  	%p28, %p26, %p27;
	cvt.u32.u64 	%r56, %rd16;
	and.b32  	%r57, %r56, 255;
	setp.eq.s32 	%p29, %r57, %r54;
	or.pred  	%p30, %p28, %p29;
	cvt.u32.u64 	%r8, %rd3;
	shr.u32 	%r58, %r8, 16;
	and.b32  	%r9, %r58, 255;
	setp.eq.s32 	%p31, %r9, %r54;
	or.pred  	%p32, %p30, %p31;
	selp.u64 	%rd82, 1, 0, %p32;
	shr.u64 	%rd83, %rd3, 23;
	and.b64  	%rd84, %rd83, 510;
	add.s64 	%rd85, %rd1, %rd84;
	add.s64 	%rd86, %rd85, %rd82;
	ld.global.u8 	%r59, [%rd86];
	mul.wide.u32 	%rd87, %r59, 16777216;
	or.b64  	%rd19, %rd87, %rd80;
	shr.u64 	%rd20, %rd3, 16;
	shr.u32 	%r60, %r6, 16;
	and.b32  	%r61, %r60, 255;
	cvt.u16.u64 	%rs32, %rd20;
	and.b16  	%rs33, %rs32, 255;
	add.s16 	%rs34, %rs33, 1;
	mul.hi.u16 	%rs35, %rs34, 4370;
	mul.lo.s16 	%rs36, %rs35, 15;
	sub.s16 	%rs37, %rs34, %rs36;
	cvt.u32.u16 	%r10, %rs37;
	setp.eq.s32 	%p33, %r61, %r10;
	mov.b64 	%rd118, 1;
	@%p33 bra 	$L__BB2_13;
	shr.u32 	%r62, %r7, 16;
	and.b32  	%r63, %r62, 255;
	setp.eq.s32 	%p34, %r63, %r10;
	shr.u32 	%r64, %r8, 24;
	setp.eq.s32 	%p35, %r64, %r10;
	or.pred  	%p36, %p34, %p35;
	@%p36 bra 	$L__BB2_13;
	shr.u32 	%r65, %r8, 8;
	and.b32  	%r66, %r65, 255;
	setp.eq.s32 	%p37, %r66, %r10;
	selp.u64 	%rd118, 1, 0, %p37;
$L__BB2_13:
	shl.b64 	%rd90, %rd20, 1;
	and.b64  	%rd91, %rd90, 510;
	add.s64 	%rd92, %rd1, %rd91;
	add.s64 	%rd93, %rd92, %rd118;
	ld.global.u8 	%rd23, [%rd93];
	shr.u64 	%rd24, %rd3, 8;
	shr.u32 	%r67, %r6, 8;
	and.b32  	%r68, %r67, 255;
	cvt.u16.u64 	%rs38, %rd24;
	and.b16  	%rs39, %rs38, 255;
	add.s16 	%rs40, %rs39, 1;
	mul.hi.u16 	%rs41, %rs40, 4370;
	mul.lo.s16 	%rs42, %rs41, 15;
	sub.s16 	%rs43, %rs40, %rs42;
	cvt.u32.u16 	%r11, %rs43;
	setp.eq.s32 	%p38, %r68, %r11;
	mov.b64 	%rd119, 1;
	@%p38 bra 	$L__BB2_17;
	shr.u32 	%r69, %r7, 8;
	and.b32  	%r70, %r69, 255;
	setp.eq.s32 	%p39, %r70, %r11;
	@%p39 bra 	$L__BB2_17;
	setp.eq.s32 	%p40, %r9, %r11;
	@%p40 bra 	$L__BB2_17;
	and.b32  	%r71, %r8, 255;
	setp.eq.s32 	%p41, %r71, %r11;
	selp.u64 	%rd119, 1, 0, %p41;
$L__BB2_17:
	shl.b64 	%rd97, %rd24, 1;
	and.b64  	%rd98, %rd97, 510;
	add.s64 	%rd99, %rd1, %rd98;
	add.s64 	%rd100, %rd99, %rd119;
	ld.global.u8 	%rd27, [%rd100];
	add.s64 	%rd28, %rd2, 8;
	and.b32  	%r72, %r6, 255;
	cvt.u16.u64 	%rs44, %rd3;
	and.b16  	%rs45, %rs44, 255;
	add.s16 	%rs46, %rs45, 1;
	mul.hi.u16 	%rs47, %rs46, 4370;
	mul.lo.s16 	%rs48, %rs47, 15;
	sub.s16 	%rs49, %rs46, %rs48;
	cvt.u32.u16 	%r12, %rs49;
	setp.eq.s32 	%p42, %r72, %r12;
	and.b32  	%r73, %r7, 255;
	setp.eq.s32 	%p43, %r73, %r12;
	or.pred  	%p44, %p42, %p43;
	mov.b64 	%rd120, 1;
	@%p44 bra 	$L__BB2_20;
	shr.u32 	%r74, %r8, 8;
	and.b32  	%r75, %r74, 255;
	setp.eq.s32 	%p45, %r75, %r12;
	@%p45 bra 	$L__BB2_20;
	ld.global.u8 	%r76, [%rd28+7];
	setp.eq.s32 	%p46, %r12, %r76;
	selp.u64 	%rd120, 1, 0, %p46;
$L__BB2_20:
	shl.b64 	%rd102, %rd3, 1;
	and.b64  	%rd103, %rd102, 510;
	add.s64 	%rd104, %rd1, %rd103;
	add.s64 	%rd105, %rd104, %rd120;
	ld.global.u8 	%rd106, [%rd105];
	shl.b64 	%rd107, %rd23, 16;
	or.b64  	%rd108, %rd107, %rd19;
	shl.b64 	%rd109, %rd27, 8;
	or.b64  	%rd110, %rd109, %rd108;
	or.b64  	%rd111, %rd110, %rd106;
	cvta.to.global.u64 	%rd112, %rd32;
	add.s64 	%rd114, %rd112, %rd36;
	st.global.u64 	[%rd114], %rd111;
$L__BB2_21:
	ret;

}


// ===== COMPILED SASS (sm_100) =====

	.target	sm_100

	.elftype	@"ET_EXEC"


//--------------------- .note.nv.tkinfo           --------------------------
	.section	.note.nv.tkinfo,"",@"SHT_NOTE"
	.sectionflags	@"SHF_NOTE_NV_TKINFO"
	.tkinfo
        /*0018*/ 	.word	0x00000002
        /*0030*/ 	.string	""
        /*0030*/ 	.string	"ptxas"
        /*0030*/ 	.string	"Cuda compilation tools, release 13.0, V13.0.88"
        /*0030*/ 	.string	"Build cuda_13.0.r13.0/compiler.36424714_0"
        /*0030*/ 	.string	"-arch sm_100 -m 64 "



//--------------------- .note.nv.cuinfo           --------------------------
	.section	.note.nv.cuinfo,"",@"SHT_NOTE"
	.sectionflags	@"SHF_NOTE_NV_CUINFO"
        /*0018*/ 	.short	0x0002
        /*001a*/ 	.short	0x0064
        /*001c*/ 	.short	0x0082
	.zero		2


//--------------------- .nv.info                  --------------------------
	.section	.nv.info,"",@"SHT_CUDA_INFO"
	.align	4


	//----- nvinfo : EIATTR_REGCOUNT
	.align		4
        /*0000*/ 	.byte	0x04, 0x2f
        /*0002*/ 	.short	(.L_1 - .L_0)
	.align		4
.L_0:
        /*0004*/ 	.word	index@(_Z9ghostRowsPm)
        /*0008*/ 	.word	0x0000000a


	//----- nvinfo : EIATTR_FRAME_SIZE
	.align		4
.L_1:
        /*000c*/ 	.byte	0x04, 0x11
        /*000e*/ 	.short	(.L_3 - .L_2)
	.align		4
.L_2:
        /*0010*/ 	.word	index@(_Z9ghostRowsPm)
        /*0014*/ 	.word	0x00000000


	//----- nvinfo : EIATTR_REGCOUNT
	.align		4
.L_3:
        /*0018*/ 	.byte	0x04, 0x2f
        /*001a*/ 	.short	(.L_5 - .L_4)
	.align		4
.L_4:
        /*001c*/ 	.word	index@(_Z9ghostColsPm)
        /*0020*/ 	.word	0x0000000a


	//----- nvinfo : EIATTR_FRAME_SIZE
	.align		4
.L_5:
        /*0024*/ 	.byte	0x04, 0x11
        /*0026*/ 	.short	(.L_7 - .L_6)
	.align		4
.L_6:
        /*0028*/ 	.word	index@(_Z9ghostColsPm)
        /*002c*/ 	.word	0x00000000


	//----- nvinfo : EIATTR_REGCOUNT
	.align		4
.L_7:
        /*0030*/ 	.byte	0x04, 0x2f
        /*0032*/ 	.short	(.L_9 - .L_8)
	.align		4
.L_8:
        /*0034*/ 	.word	index@(_Z9cyclic_caPmS_Ph)
        /*0038*/ 	.word	0x0000001e


	//----- nvinfo : EIATTR_FRAME_SIZE
	.align		4
.L_9:
        /*003c*/ 	.byte	0x04, 0x11
        /*003e*/ 	.short	(.L_11 - .L_10)
	.align		4
.L_10:
        /*0040*/ 	.word	index@(_Z9cyclic_caPmS_Ph)
        /*0044*/ 	.word	0x00000000


	//----- nvinfo : EIATTR_MIN_STACK_SIZE
	.align		4
.L_11:
        /*0048*/ 	.byte	0x04, 0x12
        /*004a*/ 	.short	(.L_13 - .L_12)
	.align		4
.L_12:
        /*004c*/ 	.word	index@(_Z9cyclic_caPmS_Ph)
        /*0050*/ 	.word	0x00000000


	//----- nvinfo : EIATTR_MIN_STACK_SIZE
	.align		4
.L_13:
        /*0054*/ 	.byte	0x04, 0x12
        /*0056*/ 	.short	(.L_15 - .L_14)
	.align		4
.L_14:
        /*0058*/ 	.word	index@(_Z9ghostColsPm)
        /*005c*/ 	.word	0x00000000


	//----- nvinfo : EIATTR_MIN_STACK_SIZE
	.align		4
.L_15:
        /*0060*/ 	.byte	0x04, 0x12
        /*0062*/ 	.short	(.L_17 - .L_16)
	.align		4
.L_16:
        /*0064*/ 	.word	index@(_Z9ghostRowsPm)
        /*0068*/ 	.word	0x00000000
.L_17:


//--------------------- .nv.compat                --------------------------
	.section	.nv.compat,"",@"SHT_CUDA_COMPAT_INFO"
	.align	4
        /*0000*/ 	.byte	0x02, 0x09, 0x00, 0x00, 0x02, 0x02, 0x01, 0x00, 0x02, 0x05, 0x05, 0x00, 0x03, 0x07, 0x01, 0x01
        /*0010*/ 	.byte	0x02, 0x03, 0x00, 0x00, 0x02, 0x06, 0x01, 0x00, 0x04, 0x0b, 0x08, 0x00, 0x09, 0x00, 0x00, 0x00
        /*0020*/ 	.byte	0x00, 0x00, 0x00, 0x00


//--------------------- .nv.info._Z9cyclic_caPmS_Ph --------------------------
	.section	.nv.info._Z9cyclic_caPmS_Ph,"",@"SHT_CUDA_INFO"
	.sectionflags	@""
	.align	4


	//----- nvinfo : EIATTR_CUDA_API_VERSION
	.align		4
        /*0000*/ 	.byte	0x04, 0x37
        /*0002*/ 	.short	(.L_19 - .L_18)
.L_18:
        /*0004*/ 	.word	0x00000082


	//----- nvinfo : EIATTR_KPARAM_INFO
	.align		4
.L_19:
        /*0008*/ 	.byte	0x04, 0x17
        /*000a*/ 	.short	(.L_21 - .L_20)
.L_20:
        /*000c*/ 	.word	0x00000000
        /*0010*/ 	.short	0x0002
        /*0012*/ 	.short	0x0010
        /*0014*/ 	.byte	0x00, 0xf5, 0x21, 0x00


	//----- nvinfo : EIATTR_KPARAM_INFO
	.align		4
.L_21:
        /*0018*/ 	.byte	0x04, 0x17
        /*001a*/ 	.short	(.L_23 - .L_22)
.L_22:
        /*001c*/ 	.word	0x00000000
        /*0020*/ 	.short	0x0001
        /*0022*/ 	.short	0x0008
        /*0024*/ 	.byte	0x00, 0xf5, 0x21, 0x00


	//----- nvinfo : EIATTR_KPARAM_INFO
	.align		4
.L_23:
        /*0028*/ 	.byte	0x04, 0x17
        /*002a*/ 	.short	(.L_25 - .L_24)
.L_24:
        /*002c*/ 	.word	0x00000000
        /*0030*/ 	.short	0x0000
        /*0032*/ 	.short	0x0000
        /*0034*/ 	.byte	0x00, 0xf5, 0x21, 0x00


	//----- nvinfo : EIATTR_SPARSE_MMA_MASK
	.align		4
.L_25:
        /*0038*/ 	.byte	0x03, 0x50
        /*003a*/ 	.short	0x0000


	//----- nvinfo : EIATTR_MAXREG_COUNT
	.align		4
        /*003c*/ 	.byte	0x03, 0x1b
        /*003e*/ 	.short	0x00ff


	//----- nvinfo : EIATTR_MERCURY_ISA_VERSION
	.align		4
        /*0040*/ 	.byte	0x03, 0x5f
        /*0042*/ 	.short	0x0101


	//----- nvinfo : EIATTR_VRC_CTA_INIT_COUNT
	.align		4
        /*0044*/ 	.byte	0x02, 0x4a
	.zero		1
	.zero		1


	//----- nvinfo : EIATTR_EXIT_INSTR_OFFSETS
	.align		4
        /*0048*/ 	.byte	0x04, 0x1c
        /*004a*/ 	.short	(.L_27 - .L_26)


	//   ....[0]....
.L_26:
        /*004c*/ 	.word	0x000000c0


	//   ....[1]....
        /*0050*/ 	.word	0x00001010


	//----- nvinfo : EIATTR_CRS_STACK_SIZE
	.align		4
.L_27:
        /*0054*/ 	.byte	0x04, 0x1e
        /*0056*/ 	.short	(.L_29 - .L_28)
.L_28:
        /*0058*/ 	.word	0x00000000


	//----- nvinfo : EIATTR_CBANK_PARAM_SIZE
	.align		4
.L_29:
        /*005c*/ 	.byte	0x03, 0x19
        /*005e*/ 	.short	0x0018


	//----- nvinfo : EIATTR_PARAM_CBANK
	.align		4
        /*0060*/ 	.byte	0x04, 0x0a
        /*0062*/ 	.short	(.L_31 - .L_30)
	.align		4
.L_30:
        /*0064*/ 	.word	index@(.nv.constant0._Z9cyclic_caPmS_Ph)
        /*0068*/ 	.short	0x0380
        /*006a*/ 	.short	0x0018


	//----- nvinfo : EIATTR_SW_WAR
	.align		4
.L_31:
        /*006c*/ 	.byte	0x04, 0x36
        /*006e*/ 	.short	(.L_33 - .L_32)
.L_32:
        /*0070*/ 	.word	0x00000008
.L_33:


//--------------------- .nv.info._Z9ghostColsPm   --------------------------
	.section	.nv.info._Z9ghostColsPm,"",@"SHT_CUDA_INFO"
	.sectionflags	@""
	.align	4


	//----- nvinfo : EIATTR_CUDA_API_VERSION
	.align		4
        /*0000*/ 	.byte	0x04, 0x37
        /*0002*/ 	.short	(.L_35 - .L_34)
.L_34:
        /*0004*/ 	.word	0x00000082


	//----- nvinfo : EIATTR_KPARAM_INFO
	.align		4
.L_35:
        /*0008*/ 	.byte	0x04, 0x17
        /*000a*/ 	.short	(.L_37 - .L_36)
.L_36:
        /*000c*/ 	.word	0x00000000
        /*0010*/ 	.short	0x0000
        /*0012*/ 	.short	0x0000
        /*0014*/ 	.byte	0x00, 0xf5, 0x21, 0x00


	//----- nvinfo : EIATTR_SPARSE_MMA_MASK
	.align		4
.L_37:
        /*0018*/ 	.byte	0x03, 0x50
        /*001a*/ 	.short	0x0000


	//----- nvinfo : EIATTR_MAXREG_COUNT
	.align		4
        /*001c*/ 	.byte	0x03, 0x1b
        /*001e*/ 	.short	0x00ff


	//----- nvinfo : EIATTR_MERCURY_ISA_VERSION
	.align		4
        /*0020*/ 	.byte	0x03, 0x5f
        /*0022*/ 	.short	0x0101


	//----- nvinfo : EIATTR_VRC_CTA_INIT_COUNT
	.align		4
        /*0024*/ 	.byte	0x02, 0x4a
	.zero		1
	.zero		1


	//----- nvinfo : EIATTR_EXIT_INSTR_OFFSETS
	.align		4
        /*0028*/ 	.byte	0x04, 0x1c
        /*002a*/ 	.short	(.L_39 - .L_38)


	//   ....[0]....
.L_38:
        /*002c*/ 	.word	0x00000060


	//   ....[1]....
        /*0030*/ 	.word	0x000000f0


	//----- nvinfo : EIATTR_CBANK_PARAM_SIZE
	.align		4
.L_39:
        /*0034*/ 	.byte	0x03, 0x19
        /*0036*/ 	.short	0x0008


	//----- nvinfo : EIATTR_PARAM_CBANK
	.align		4
        /*0038*/ 	.byte	0x04, 0x0a
        /*003a*/ 	.short	(.L_41 - .L_40)
	.align		4
.L_40:
        /*003c*/ 	.word	index@(.nv.constant0._Z9ghostColsPm)
        /*0040*/ 	.short	0x0380
        /*0042*/ 	.short	0x0008


	//----- nvinfo : EIATTR_SW_WAR
	.align		4
.L_41:
        /*0044*/ 	.byte	0x04, 0x36
        /*0046*/ 	.short	(.L_43 - .L_42)
.L_42:
        /*0048*/ 	.word	0x00000008
.L_43:


//--------------------- .nv.info._Z9ghostRowsPm   --------------------------
	.section	.nv.info._Z9ghostRowsPm,"",@"SHT_CUDA_INFO"
	.sectionflags	@""
	.align	4


	//----- nvinfo : EIATTR_CUDA_API_VERSION
	.align		4
        /*0000*/ 	.byte	0x04, 0x37
        /*0002*/ 	.short	(.L_45 - .L_44)
.L_44:
        /*0004*/ 	.word	0x00000082


	//----- nvinfo : EIATTR_KPARAM_INFO
	.align		4
.L_45:
        /*0008*/ 	.byte	0x04, 0x17
        /*000a*/ 	.short	(.L_47 - .L_46)
.L_46:
        /*000c*/ 	.word	0x00000000
        /*0010*/ 	.short	0x0000
        /*0012*/ 	.short	0x0000
        /*0014*/ 	.byte	0x00, 0xf5, 0x21, 0x00


	//----- nvinfo : EIATTR_SPARSE_MMA_MASK
	.align		4
.L_47:
        /*0018*/ 	.byte	0x03, 0x50
        /*001a*/ 	.short	0x0000


	//----- nvinfo : EIATTR_MAXREG_COUNT
	.align		4
        /*001c*/ 	.byte	0x03, 0x1b
        /*001e*/ 	.short	0x00ff


	//----- nvinfo : EIATTR_MERCURY_ISA_VERSION
	.align		4
        /*0020*/ 	.byte	0x03, 0x5f
        /*0022*/ 	.short	0x0101


	//----- nvinfo : EIATTR_VRC_CTA_INIT_COUNT
	.align		4
        /*0024*/ 	.byte	0x02, 0x4a
	.zero		1
	.zero		1


	//----- nvinfo : EIATTR_EXIT_INSTR_OFFSETS
	.align		4
        /*0028*/ 	.byte	0x04, 0x1c
        /*002a*/ 	.short	(.L_49 - .L_48)


	//   ....[0]....
.L_48:
        /*002c*/ 	.word	0x00000070


	//   ....[1]....
        /*0030*/ 	.word	0x000000f0


	//----- nvinfo : EIATTR_CBANK_PARAM_SIZE
	.align		4
.L_49:
        /*0034*/ 	.byte	0x03, 0x19
        /*0036*/ 	.short	0x0008


	//----- nvinfo : EIATTR_PARAM_CBANK
	.align		4
        /*0038*/ 	.byte	0x04, 0x0a
        /*003a*/ 	.short	(.L_51 - .L_50)
	.align		4
.L_50:
        /*003c*/ 	.word	index@(.nv.constant0._Z9ghostRowsPm)
        /*0040*/ 	.short	0x0380
        /*0042*/ 	.short	0x0008


	//----- nvinfo : EIATTR_SW_WAR
	.align		4
.L_51:
        /*0044*/ 	.byte	0x04, 0x36
        /*0046*/ 	.short	(.L_53 - .L_52)
.L_52:
        /*0048*/ 	.word	0x00000008
.L_53:


//--------------------- .nv.callgraph             --------------------------
	.section	.nv.callgraph,"",@"SHT_CUDA_CALLGRAPH"
	.align	4
	.sectionentsize	8
	.align		4
        /*0000*/ 	.word	0x00000000
	.align		4
        /*0004*/ 	.word	0xffffffff
	.align		4
        /*0008*/ 	.word	0x00000000
	.align		4
        /*000c*/ 	.word	0xfffffffe
	.align		4
        /*0010*/ 	.word	0x00000000
	.align		4
        /*0014*/ 	.word	0xfffffffd
	.align		4
        /*0018*/ 	.word	0x00000000
	.align		4
        /*001c*/ 	.word	0xfffffffc


//--------------------- .text._Z9cyclic_caPmS_Ph  --------------------------
	.section	.text._Z9cyclic_caPmS_Ph,"ax",@progbits
	.align	128
        .global         _Z9cyclic_caPmS_Ph
        .type           _Z9cyclic_caPmS_Ph,@function
        .size           _Z9cyclic_caPmS_Ph,(.L_x_5 - _Z9cyclic_caPmS_Ph)
        .other          _Z9cyclic_caPmS_Ph,@"STO_CUDA_ENTRY STV_DEFAULT"
_Z9cyclic_caPmS_Ph:
.text._Z9cyclic_caPmS_Ph:
[----:B------:R-:W-:Y:S01]  /*0000*/  LDC R1, c[0x0][0x37c] ;  /* 0x0000df00ff017b82 */ /* 0x000fe20000000800 */
[----:B------:R-:W0:Y:S01]  /*0010*/  S2R R0, SR_CTAID.Y ;  /* 0x0000000000007919 */ /* 0x000e220000002600 */
[----:B------:R-:W0:Y:S01]  /*0020*/  LDCU UR4, c[0x0][0x364] ;  /* 0x00006c80ff0477ac */ /* 0x000e220008000800 */
[----:B------:R-:W0:Y:S01]  /*0030*/  S2R R3, SR_TID.Y ;  /* 0x0000000000037919 */ /* 0x000e220000002200 */
[----:B------:R-:W1:Y:S01]  /*0040*/  LDCU UR5, c[0x0][0x360] ;  /* 0x00006c00ff0577ac */ /* 0x000e620008000800 */
[----:B------:R-:W1:Y:S01]  /*0050*/  S2R R2, SR_CTAID.X ;  /* 0x0000000000027919 */ /* 0x000e620000002500 */
[----:B------:R-:W1:Y:S01]  /*0060*/  S2R R5, SR_TID.X ;  /* 0x0000000000057919 */ /* 0x000e620000002100 */
[----:B0-----:R-:W-:-:S04]  /*0070*/  IMAD R0, R0, UR4, R3 ;  /* 0x0000000400007c24 */ /* 0x001fc8000f8e0203 */
[----:B------:R-:W-:Y:S02]  /*0080*/  VIADD R4, R0, 0xffffffff ;  /* 0xffffffff00047836 */ /* 0x000fe40000000000 */
[----:B-1----:R-:W-:-:S03]  /*0090*/  IMAD R3, R2, UR5, R5 ;  /* 0x0000000502037c24 */ /* 0x002fc6000f8e0205 */
[----:B------:R-:W-:-:S04]  /*00a0*/  ISETP.GT.U32.AND P0, PT, R4, 0xff, PT ;  /* 0x000000ff0400780c */ /* 0x000fc80003f04070 */
[----:B------:R-:W-:-:S13]  /*00b0*/  ISETP.GT.OR P0, PT, R3, 0x20, P0 ;  /* 0x000000200300780c */ /* 0x000fda0000704670 */
[----:B------:R-:W-:Y:S05]  /*00c0*/  @P0 EXIT ;  /* 0x000000000000094d */ /* 0x000fea0003800000 */
[----:B------:R-:W0:Y:S01]  /*00d0*/  LDC.64 R4, c[0x0][0x380] ;  /* 0x0000e000ff047b82 */ /* 0x000e220000000a00 */
[----:B------:R-:W1:Y:S01]  /*00e0*/  LDCU.64 UR4, c[0x0][0x358] ;  /* 0x00006b00ff0477ac */ /* 0x000e620008000a00 */
[----:B------:R-:W-:-:S04]  /*00f0*/  IMAD R0, R0, 0x22, R3 ;  /* 0x0000002200007824 */ /* 0x000fc800078e0203 */
[----:B0-----:R-:W-:-:S05]  /*0100*/  IMAD.WIDE R4, R0, 0x8, R4 ;  /* 0x0000000800047825 */ /* 0x001fca00078e0204 */
[----:B-1----:R-:W2:Y:S04]  /*0110*/  LDG.E.64 R2, desc[UR4][R4.64] ;  /* 0x0000000404027981 */ /* 0x002ea8000c1e1b00 */
[----:B------:R-:W3:Y:S04]  /*0120*/  LDG.E.64 R8, desc[UR4][R4.64+0x110] ;  /* 0x0001100404087981 */ /* 0x000ee8000c1e1b00 */
[----:B------:R-:W4:Y:S01]  /*0130*/  LDG.E.64 R6, desc[UR4][R4.64+-0x110] ;  /* 0xfffef00404067981 */ /* 0x000f22000c1e1b00 */
[----:B------:R-:W-:Y:S01]  /*0140*/  BSSY.RECONVERGENT B0, `(.L_x_0) ;  /* 0x000006f000007945 */ /* 0x000fe20003800200 */
[----:B--2---:R-:W-:-:S02]  /*0150*/  LOP3.LUT R10, R3, 0xff, RZ, 0xc0, !PT ;  /* 0x000000ff030a7812 */ /* 0x004fc400078ec0ff */
[--C-:B------:R-:W-:Y:S02]  /*0160*/  SHF.R.U32.HI R12, RZ, 0x18, R3.reuse ;  /* 0x00000018ff0c7819 */ /* 0x100fe40000011603 */
[--C-:B------:R-:W-:Y:S01]  /*0170*/  SHF.R.U32.HI R15, RZ, 0x10, R3.reuse ;  /* 0x00000010ff0f7819 */ /* 0x100fe20000011603 */
[----:B------:R-:W-:Y:S01]  /*0180*/  VIADD R10, R10, 0x1 ;  /* 0x000000010a0a7836 */ /* 0x000fe20000000000 */
[----:B------:R-:W-:Y:S01]  /*0190*/  SHF.R.U32.HI R13, RZ, 0x8, R3 ;  /* 0x00000008ff0d7819 */ /* 0x000fe20000011603 */
[----:B------:R-:W-:Y:S01]  /*01a0*/  VIADD R14, R12, 0x1 ;  /* 0x000000010c0e7836 */ /* 0x000fe20000000000 */
[----:B------:R-:W-:Y:S01]  /*01b0*/  LOP3.LUT R16, R15, 0xff, RZ, 0xc0, !PT ;  /* 0x000000ff0f107812 */ /* 0x000fe200078ec0ff */
[----:B------:R-:W-:Y:S01]  /*01c0*/  IMAD R11, R10, 0x1112, RZ ;  /* 0x000011120a0b7824 */ /* 0x000fe200078e02ff */
[----:B------:R-:W-:Y:S02]  /*01d0*/  LOP3.LUT R19, R13, 0xff, RZ, 0xc0, !PT ;  /* 0x000000ff0d137812 */ /* 0x000fe400078ec0ff */
[----:B------:R-:W-:Y:S01]  /*01e0*/  LOP3.LUT R20, R14, 0xffff, RZ, 0xc0, !PT ;  /* 0x0000ffff0e147812 */ /* 0x000fe200078ec0ff */
[----:B------:R-:W-:Y:S01]  /*01f0*/  VIADD R16, R16, 0x1 ;  /* 0x0000000110107836 */ /* 0x000fe20000000000 */
[----:B------:R-:W-:Y:S01]  /*0200*/  SHF.R.U32.HI R11, RZ, 0x10, R11 ;  /* 0x00000010ff0b7819 */ /* 0x000fe2000001160b */
[----:B------:R-:W-:Y:S01]  /*0210*/  VIADD R19, R19, 0x1 ;  /* 0x0000000113137836 */ /* 0x000fe20000000000 */
[----:B------:R-:W-:Y:S01]  /*0220*/  SHF.R.U64 R17, R2, 0x10, R3 ;  /* 0x0000001002117819 */ /* 0x000fe20000001203 */
[----:B------:R-:W-:Y:S01]  /*0230*/  IMAD R20, R20, 0x1112, RZ ;  /* 0x0000111214147824 */ /* 0x000fe200078e02ff */
[----:B------:R-:W-:Y:S01]  /*0240*/  PRMT R11, R11, 0x9910, RZ ;  /* 0x000099100b0b7816 */ /* 0x000fe200000000ff */
[----:B------:R-:W-:-:S02]  /*0250*/  IMAD R22, R16, 0x1112, RZ ;  /* 0x0000111210167824 */ /* 0x000fc400078e02ff */
[----:B------:R-:W-:Y:S01]  /*0260*/  IMAD R23, R19, 0x1112, RZ ;  /* 0x0000111213177824 */ /* 0x000fe200078e02ff */
[----:B------:R-:W-:Y:S01]  /*0270*/  SHF.R.U32.HI R21, RZ, 0x10, R20 ;  /* 0x00000010ff157819 */ /* 0x000fe20000011614 */
[----:B------:R-:W-:Y:S01]  /*0280*/  IMAD R11, R11, 0xf, RZ ;  /* 0x0000000f0b0b7824 */ /* 0x000fe200078e02ff */
[----:B------:R-:W-:Y:S02]  /*0290*/  SHF.R.U32.HI R22, RZ, 0x10, R22 ;  /* 0x00000010ff167819 */ /* 0x000fe40000011616 */
[----:B------:R-:W-:Y:S01]  /*02a0*/  SHF.R.U32.HI R23, RZ, 0x10, R23 ;  /* 0x00000010ff177819 */ /* 0x000fe20000011617 */
[----:B------:R-:W-:Y:S01]  /*02b0*/  IMAD.MOV R11, RZ, RZ, -R11 ;  /* 0x000000ffff0b7224 */ /* 0x000fe200078e0a0b */
[----:B------:R-:W-:Y:S02]  /*02c0*/  PRMT R25, R21, 0x9910, RZ ;  /* 0x0000991015197816 */ /* 0x000fe400000000ff */
[----:B------:R-:W-:Y:S02]  /*02d0*/  PRMT R26, R23, 0x9910, RZ ;  /* 0x00009910171a7816 */ /* 0x000fe400000000ff */
[----:B------:R-:W-:Y:S01]  /*02e0*/  PRMT R11, R11, 0x7710, RZ ;  /* 0x000077100b0b7816 */ /* 0x000fe200000000ff */
[----:B------:R-:W-:-:S04]  /*02f0*/  IMAD.MOV.U32 R23, RZ, RZ, R25 ;  /* 0x000000ffff177224 */ /* 0x000fc800078e0019 */
[----:B------:R-:W-:Y:S01]  /*0300*/  IMAD.IADD R18, R10, 0x1, R11 ;  /* 0x000000010a127824 */ /* 0x000fe200078e020b */
[----:B------:R-:W-:Y:S02]  /*0310*/  SHF.R.U64 R11, R2, 0x18, R3 ;  /* 0x00000018020b7819 */ /* 0x000fe40000001203 */
[----:B------:R-:W-:Y:S02]  /*0320*/  LOP3.LUT R10, R17, 0xff, RZ, 0xc0, !PT ;  /* 0x000000ff110a7812 */ /* 0x000fe400078ec0ff */
[----:B------:R-:W-:Y:S02]  /*0330*/  LOP3.LUT R11, R11, 0xff, RZ, 0xc0, !PT ;  /* 0x000000ff0b0b7812 */ /* 0x000fe400078ec0ff */
[----:B------:R-:W-:Y:S01]  /*0340*/  LOP3.LUT R18, R18, 0xffff, RZ, 0xc0, !PT ;  /* 0x0000ffff12127812 */ /* 0x000fe200078ec0ff */
[----:B------:R-:W-:Y:S02]  /*0350*/  VIADD R10, R10, 0x1 ;  /* 0x000000010a0a7836 */ /* 0x000fe40000000000 */
[----:B------:R-:W-:-:S02]  /*0360*/  VIADD R11, R11, 0x1 ;  /* 0x000000010b0b7836 */ /* 0x000fc40000000000 */
[----:B------:R-:W-:Y:S02]  /*0370*/  IMAD R20, R10, 0x1112, RZ ;  /* 0x000011120a147824 */ /* 0x000fe400078e02ff */
[----:B------:R-:W-:-:S05]  /*0380*/  IMAD R24, R11, 0x1112, RZ ;  /* 0x000011120b187824 */ /* 0x000fca00078e02ff */
[----:B------:R-:W-:Y:S02]  /*0390*/  SHF.R.U32.HI R21, RZ, 0x10, R24 ;  /* 0x00000010ff157819 */ /* 0x000fe40000011618 */
[----:B------:R-:W-:Y:S02]  /*03a0*/  PRMT R24, R22, 0x9910, RZ ;  /* 0x0000991016187816 */ /* 0x000fe400000000ff */
[----:B------:R-:W-:Y:S01]  /*03b0*/  SHF.R.U32.HI R22, RZ, 0x10, R20 ;  /* 0x00000010ff167819 */ /* 0x000fe20000011614 */
[----:B------:R-:W-:Y:S01]  /*03c0*/  IMAD R20, R23, 0xf, RZ ;  /* 0x0000000f17147824 */ /* 0x000fe200078e02ff */
[----:B------:R-:W-:Y:S01]  /*03d0*/  PRMT R25, R21, 0x9910, RZ ;  /* 0x0000991015197816 */ /* 0x000fe200000000ff */
[----:B------:R-:W-:Y:S02]  /*03e0*/  IMAD.MOV.U32 R21, RZ, RZ, R24 ;  /* 0x000000ffff157224 */ /* 0x000fe400078e0018 */
[----:B------:R-:W-:Y:S01]  /*03f0*/  IMAD.MOV.U32 R24, RZ, RZ, R26 ;  /* 0x000000ffff187224 */ /* 0x000fe200078e001a */
[----:B------:R-:W-:Y:S01]  /*0400*/  PRMT R26, R22, 0x9910, RZ ;  /* 0x00009910161a7816 */ /* 0x000fe200000000ff */
[----:B------:R-:W-:-:S02]  /*0410*/  IMAD R22, R21, 0xf, RZ ;  /* 0x0000000f15167824 */ /* 0x000fc400078e02ff */
[----:B------:R-:W-:Y:S02]  /*0420*/  IMAD R23, R24, 0xf, RZ ;  /* 0x0000000f18177824 */ /* 0x000fe400078e02ff */
[----:B------:R-:W-:Y:S02]  /*0430*/  IMAD.MOV R24, RZ, RZ, -R20 ;  /* 0x000000ffff187224 */ /* 0x000fe400078e0a14 */
[----:B------:R-:W-:Y:S02]  /*0440*/  IMAD R20, R25, 0xf, RZ ;  /* 0x0000000f19147824 */ /* 0x000fe400078e02ff */
[----:B------:R-:W-:Y:S01]  /*0450*/  IMAD.MOV R22, RZ, RZ, -R22 ;  /* 0x000000ffff167224 */ /* 0x000fe200078e0a16 */
[----:B------:R-:W-:Y:S01]  /*0460*/  PRMT R25, R24, 0x7710, RZ ;  /* 0x0000771018197816 */ /* 0x000fe200000000ff */
[----:B------:R-:W-:Y:S02]  /*0470*/  IMAD.MOV R24, RZ, RZ, -R23 ;  /* 0x000000ffff187224 */ /* 0x000fe400078e0a17 */
[----:B------:R-:W-:Y:S01]  /*0480*/  IMAD.MOV R20, RZ, RZ, -R20 ;  /* 0x000000ffff147224 */ /* 0x000fe200078e0a14 */
[----:B------:R-:W-:Y:S01]  /*0490*/  PRMT R23, R22, 0x7710, RZ ;  /* 0x0000771016177816 */ /* 0x000fe200000000ff */
[----:B------:R-:W-:Y:S01]  /*04a0*/  IMAD.MOV.U32 R21, RZ, RZ, R26 ;  /* 0x000000ffff157224 */ /* 0x000fe200078e001a */
[----:B------:R-:W-:Y:S01]  /*04b0*/  PRMT R24, R24, 0x7710, RZ ;  /* 0x0000771018187816 */ /* 0x000fe200000000ff */
[----:B------:R-:W-:Y:S01]  /*04c0*/  IMAD.IADD R14, R14, 0x1, R25 ;  /* 0x000000010e0e7824 */ /* 0x000fe200078e0219 */
[----:B------:R-:W-:Y:S01]  /*04d0*/  PRMT R26, R20, 0x7710, RZ ;  /* 0x00007710141a7816 */ /* 0x000fe200000000ff */
[----:B------:R-:W-:Y:S01]  /*04e0*/  IMAD.IADD R20, R16, 0x1, R23 ;  /* 0x0000000110147824 */ /* 0x000fe200078e0217 */
[----:B------:R-:W-:Y:S01]  /*04f0*/  LOP3.LUT R23, R13, 0xff, RZ, 0xc0, !PT ;  /* 0x000000ff0d177812 */ /* 0x000fe200078ec0ff */
[----:B------:R-:W-:Y:S01]  /*0500*/  IMAD R22, R21, 0xf, RZ ;  /* 0x0000000f15167824 */ /* 0x000fe200078e02ff */
[----:B---3--:R-:W-:Y:S01]  /*0510*/  LOP3.LUT R25, R9, 0xff, RZ, 0xc0, !PT ;  /* 0x000000ff09197812 */ /* 0x008fe200078ec0ff */
[----:B------:R-:W-:Y:S01]  /*0520*/  IMAD.IADD R21, R19, 0x1, R24 ;  /* 0x0000000113157824 */ /* 0x000fe200078e0218 */
[-C--:B------:R-:W-:Y:S01]  /*0530*/  ISETP.NE.AND P1, PT, R23, R18.reuse, PT ;  /* 0x000000121700720c */ /* 0x080fe20003f25270 */
[----:B------:R-:W-:Y:S01]  /*0540*/  IMAD.IADD R19, R11, 0x1, R26 ;  /* 0x000000010b137824 */ /* 0x000fe200078e021a */
[----:B------:R-:W-:Y:S01]  /*0550*/  LOP3.LUT R20, R20, 0xffff, RZ, 0xc0, !PT ;  /* 0x0000ffff14147812 */ /* 0x000fe200078ec0ff */
[----:B------:R-:W-:Y:S01]  /*0560*/  IMAD.MOV R27, RZ, RZ, -R22 ;  /* 0x000000ffff1b7224 */ /* 0x000fe200078e0a16 */
[----:B------:R-:W-:-:S02]  /*0570*/  ISETP.EQ.OR P1, PT, R25, R18, !P1 ;  /* 0x000000121900720c */ /* 0x000fc40004f22670 */
[----:B------:R-:W-:Y:S02]  /*0580*/  SHF.R.U32.HI R22, RZ, 0x18, R8 ;  /* 0x00000018ff167819 */ /* 0x000fe40000011608 */
[----:B------:R-:W-:Y:S02]  /*0590*/  PRMT R27, R27, 0x7710, RZ ;  /* 0x000077101b1b7816 */ /* 0x000fe400000000ff */
[----:B------:R-:W-:Y:S02]  /*05a0*/  LOP3.LUT R19, R19, 0xffff, RZ, 0xc0, !PT ;  /* 0x0000ffff13137812 */ /* 0x000fe400078ec0ff */
[----:B------:R-:W-:Y:S01]  /*05b0*/  SHF.R.U32.HI R25, RZ, 0x10, R9 ;  /* 0x00000010ff197819 */ /* 0x000fe20000011609 */
[----:B------:R-:W-:Y:S01]  /*05c0*/  IMAD.IADD R10, R10, 0x1, R27 ;  /* 0x000000010a0a7824 */ /* 0x000fe200078e021b */
[----:B------:R-:W-:Y:S02]  /*05d0*/  ISETP.NE.AND P3, PT, R22, R19, PT ;  /* 0x000000131600720c */ /* 0x000fe40003f65270 */
[----:B------:R-:W-:-:S02]  /*05e0*/  LOP3.LUT R25, R25, 0xff, RZ, 0xc0, !PT ;  /* 0x000000ff19197812 */ /* 0x000fc400078ec0ff */
[-C--:B------:R-:W-:Y:S02]  /*05f0*/  ISETP.NE.AND P2, PT, R12, R20.reuse, PT ;  /* 0x000000140c00720c */ /* 0x080fe40003f45270 */
[----:B----4-:R-:W-:Y:S02]  /*0600*/  SHF.R.U32.HI R22, RZ, 0x10, R6 ;  /* 0x00000010ff167819 */ /* 0x010fe40000011606 */
[----:B------:R-:W-:Y:S02]  /*0610*/  ISETP.EQ.OR P2, PT, R25, R20, !P2 ;  /* 0x000000141900720c */ /* 0x000fe40005742670 */
[----:B------:R-:W-:Y:S02]  /*0620*/  LOP3.LUT R25, R22, 0xff, RZ, 0xc0, !PT ;  /* 0x000000ff16197812 */ /* 0x000fe400078ec0ff */
[----:B------:R-:W-:Y:S02]  /*0630*/  SHF.R.U32.HI R16, RZ, 0x18, R9 ;  /* 0x00000018ff107819 */ /* 0x000fe40000011609 */
[----:B------:R-:W-:-:S02]  /*0640*/  LOP3.LUT R11, R14, 0xffff, RZ, 0xc0, !PT ;  /* 0x0000ffff0e0b7812 */ /* 0x000fc400078ec0ff */
[----:B------:R-:W-:Y:S02]  /*0650*/  LOP3.LUT R22, R10, 0xffff, RZ, 0xc0, !PT ;  /* 0x0000ffff0a167812 */ /* 0x000fe400078ec0ff */
[----:B------:R-:W-:Y:S02]  /*0660*/  ISETP.NE.AND P0, PT, R11, R16, PT ;  /* 0x000000100b00720c */ /* 0x000fe40003f05270 */
[----:B------:R-:W-:Y:S02]  /*0670*/  ISETP.NE.AND P5, PT, R25, R22, PT ;  /* 0x000000161900720c */ /* 0x000fe40003fa5270 */
[----:B------:R-:W-:Y:S02]  /*0680*/  SHF.R.U32.HI R16, RZ, 0x8, R9 ;  /* 0x00000008ff107819 */ /* 0x000fe40000011609 */
[----:B------:R-:W-:Y:S02]  /*0690*/  LOP3.LUT R14, R15, 0xff, RZ, 0xc0, !PT ;  /* 0x000000ff0f0e7812 */ /* 0x000fe400078ec0ff */
[----:B------:R-:W-:-:S02]  /*06a0*/  LOP3.LUT R21, R21, 0xffff, RZ, 0xc0, !PT ;  /* 0x0000ffff15157812 */ /* 0x000fc400078ec0ff */
[----:B------:R-:W-:Y:S02]  /*06b0*/  SHF.R.U32.HI R10, RZ, 0x10, R7 ;  /* 0x00000010ff0a7819 */ /* 0x000fe40000011607 */
[----:B------:R-:W-:Y:S02]  /*06c0*/  LOP3.LUT R16, R16, 0xff, RZ, 0xc0, !PT ;  /* 0x000000ff10107812 */ /* 0x000fe400078ec0ff */
[-C--:B------:R-:W-:Y:S02]  /*06d0*/  ISETP.NE.AND P4, PT, R14, R21.reuse, PT ;  /* 0x000000150e00720c */ /* 0x080fe40003f85270 */
[----:B------:R-:W-:Y:S02]  /*06e0*/  LOP3.LUT R25, R10, 0xff, RZ, 0xc0, !PT ;  /* 0x000000ff0a197812 */ /* 0x000fe400078ec0ff */
[----:B------:R-:W-:Y:S02]  /*06f0*/  SHF.R.U64 R10, R2, 0x8, R3 ;  /* 0x00000008020a7819 */ /* 0x000fe40000001203 */
[----:B------:R-:W-:-:S02]  /*0700*/  ISETP.EQ.OR P4, PT, R16, R21, !P4 ;  /* 0x000000151000720c */ /* 0x000fc40006782670 */
[----:B------:R-:W-:Y:S02]  /*0710*/  SHF.R.U32.HI R16, RZ, 0x18, R7 ;  /* 0x00000018ff107819 */ /* 0x000fe40000011607 */
[----:B------:R-:W-:Y:S02]  /*0720*/  LOP3.LUT R24, R10, 0xff, RZ, 0xc0, !PT ;  /* 0x000000ff0a187812 */ /* 0x000fe400078ec0ff */
[----:B------:R-:W-:Y:S02]  /*0730*/  LOP3.LUT R27, R7, 0xff, RZ, 0xc0, !PT ;  /* 0x000000ff071b7812 */ /* 0x000fe400078ec0ff */
[----:B------:R-:W-:Y:S01]  /*0740*/  ISETP.EQ.OR P0, PT, R11, R16, !P0 ;  /* 0x000000100b00720c */ /* 0x000fe20004702670 */
[----:B------:R-:W-:Y:S01]  /*0750*/  VIADD R24, R24, 0x1 ;  /* 0x0000000118187836 */ /* 0x000fe20000000000 */
[----:B------:R-:W-:Y:S01]  /*0760*/  ISETP.EQ.OR P1, PT, R27, R18, P1 ;  /* 0x000000121b00720c */ /* 0x000fe20000f22670 */
[----:B------:R-:W-:Y:S01]  /*0770*/  IMAD.MOV.U32 R16, RZ, RZ, 0x1 ;  /* 0x00000001ff107424 */ /* 0x000fe200078e00ff */
[----:B------:R-:W-:Y:S01]  /*0780*/  ISETP.EQ.OR P2, PT, R25, R20, P2 ;  /* 0x000000141900720c */ /* 0x000fe20001742670 */
[----:B------:R-:W-:-:S12]  /*0790*/  @!P5 BRA `(.L_x_1) ;  /* 0x000000000024d947 */ /* 0x000fd80003800000 */
[----:B------:R-:W-:Y:S02]  /*07a0*/  SHF.R.U32.HI R27, RZ, 0x18, R2 ;  /* 0x00000018ff1b7819 */ /* 0x000fe40000011602 */
[----:B------:R-:W-:Y:S02]  /*07b0*/  SHF.R.U32.HI R25, RZ, 0x10, R8 ;  /* 0x00000010ff197819 */ /* 0x000fe40000011608 */
[----:B------:R-:W-:Y:S02]  /*07c0*/  ISETP.NE.AND P5, PT, R27, R22, PT ;  /* 0x000000161b00720c */ /* 0x000fe40003fa5270 */
[----:B------:R-:W-:-:S04]  /*07d0*/  LOP3.LUT R25, R25, 0xff, RZ, 0xc0, !PT ;  /* 0x000000ff19197812 */ /* 0x000fc800078ec0ff */
[----:B------:R-:W-:-:S13]  /*07e0*/  ISETP.EQ.OR P5, PT, R25, R22, !P5 ;  /* 0x000000161900720c */ /* 0x000fda0006fa2670 */
[----:B------:R-:W-:-:S04]  /*07f0*/  @!P5 SHF.R.U32.HI R25, RZ, 0x8, R2 ;  /* 0x00000008ff19d819 */ /* 0x000fc80000011602 */
[----:B------:R-:W-:-:S04]  /*0800*/  @!P5 LOP3.LUT R25, R25, 0xff, RZ, 0xc0, !PT ;  /* 0x000000ff1919d812 */ /* 0x000fc800078ec0ff */
[----:B------:R-:W-:-:S04]  /*0810*/  @!P5 ISETP.NE.AND P6, PT, R25, R22, PT ;  /* 0x000000161900d20c */ /* 0x000fc80003fc5270 */
[----:B------:R-:W-:-:S09]  /*0820*/  @!P5 SEL R16, RZ, 0x1, P6 ;  /* 0x00000001ff10d807 */ /* 0x000fd20003000000 */
.L_x_1:
[----:B------:R-:W-:Y:S05]  /*0830*/  BSYNC.RECONVERGENT B0 ;  /* 0x0000000000007941 */ /* 0x000fea0003800200 */
.L_x_0:
[----:B------:R-:W-:Y:S01]  /*0840*/  IMAD R9, R24, 0x1112, RZ ;  /* 0x0000111218097824 */ /* 0x000fe200078e02ff */
[----:B------:R-:W-:Y:S01]  /*0850*/  @!P2 ISETP.NE.AND P6, PT, R23, R20, PT ;  /* 0x000000141700a20c */ /* 0x000fe20003fc5270 */
[----:B------:R-:W-:Y:S01]  /*0860*/  IMAD.MOV.U32 R20, RZ, RZ, 0x1 ;  /* 0x00000001ff147424 */ /* 0x000fe200078e00ff */
[--C-:B------:R-:W-:Y:S01]  /*0870*/  @!P1 SHF.R.U32.HI R23, RZ, 0x18, R2.reuse ;  /* 0x00000018ff179819 */ /* 0x100fe20000011602 */
[----:B------:R-:W0:Y:S01]  /*0880*/  LDCU.64 UR6, c[0x0][0x390] ;  /* 0x00007200ff0677ac */ /* 0x000e220008000a00 */
[----:B------:R-:W-:Y:S02]  /*0890*/  SHF.R.U32.HI R9, RZ, 0x10, R9 ;  /* 0x00000010ff097819 */ /* 0x000fe40000011609 */
[----:B------:R-:W-:Y:S02]  /*08a0*/  SHF.R.U32.HI R22, RZ, 0x10, R2 ;  /* 0x00000010ff167819 */ /* 0x000fe40000011602 */
[----:B------:R-:W-:Y:S02]  /*08b0*/  PRMT R9, R9, 0x9910, RZ ;  /* 0x0000991009097816 */ /* 0x000fe400000000ff */
[----:B------:R-:W-:-:S02]  /*08c0*/  SHF.R.U32.HI R25, RZ, 0x8, R8 ;  /* 0x00000008ff197819 */ /* 0x000fc40000011608 */
[----:B------:R-:W-:Y:S01]  /*08d0*/  @!P1 ISETP.NE.AND P5, PT, R23, R18, PT ;  /* 0x000000121700920c */ /* 0x000fe20003fa5270 */
[----:B------:R-:W-:Y:S01]  /*08e0*/  IMAD R9, R9, 0xf, RZ ;  /* 0x0000000f09097824 */ /* 0x000fe200078e02ff */
[----:B------:R-:W-:Y:S02]  /*08f0*/  LOP3.LUT R22, R22, 0xff, RZ, 0xc0, !PT ;  /* 0x000000ff16167812 */ /* 0x000fe400078ec0ff */
[----:B------:R-:W-:Y:S01]  /*0900*/  @!P2 SEL R20, RZ, 0x1, P6 ;  /* 0x00000001ff14a807 */ /* 0x000fe20003000000 */
[----:B------:R-:W-:Y:S01]  /*0910*/  IMAD.MOV R9, RZ, RZ, -R9 ;  /* 0x000000ffff097224 */ /* 0x000fe200078e0a09 */
[----:B------:R-:W-:Y:S02]  /*0920*/  LOP3.LUT R25, R25, 0xff, RZ, 0xc0, !PT ;  /* 0x000000ff19197812 */ /* 0x000fe400078ec0ff */
[----:B------:R-:W-:Y:S02]  /*0930*/  SHF.R.U32.HI R23, RZ, 0x8, R6 ;  /* 0x00000008ff177819 */ /* 0x000fe40000011606 */
[----:B------:R-:W-:-:S05]  /*0940*/  PRMT R9, R9, 0x7710, RZ ;  /* 0x0000771009097816 */ /* 0x000fca00000000ff */
[----:B------:R-:W-:Y:S01]  /*0950*/  IMAD.IADD R24, R24, 0x1, R9 ;  /* 0x0000000118187824 */ /* 0x000fe200078e0209 */
[----:B------:R-:W-:Y:S02]  /*0960*/  LOP3.LUT R9, R8, 0xff, RZ, 0xc0, !PT ;  /* 0x000000ff08097812 */ /* 0x000fe400078ec0ff */
[----:B------:R-:W-:Y:S02]  /*0970*/  SHF.R.U32.HI R8, RZ, 0x8, R7 ;  /* 0x00000008ff087819 */ /* 0x000fe40000011607 */
[----:B------:R-:W-:Y:S02]  /*0980*/  LOP3.LUT R18, R24, 0xffff, RZ, 0xc0, !PT ;  /* 0x0000ffff18127812 */ /* 0x000fe400078ec0ff */
[----:B------:R-:W-:Y:S02]  /*0990*/  LOP3.LUT R7, R2, 0xff, RZ, 0xc0, !PT ;  /* 0x000000ff02077812 */ /* 0x000fe400078ec0ff */
[-C--:B------:R-:W-:Y:S02]  /*09a0*/  ISETP.NE.AND P2, PT, R22, R18.reuse, PT ;  /* 0x000000121600720c */ /* 0x080fe40003f45270 */
[----:B------:R-:W-:Y:S01]  /*09b0*/  LOP3.LUT R8, R8, 0xff, RZ, 0xc0, !PT ;  /* 0x000000ff08087812 */ /* 0x000fe200078ec0ff */
[----:B------:R-:W-:Y:S01]  /*09c0*/  VIADD R7, R7, 0x1 ;  /* 0x0000000107077836 */ /* 0x000fe20000000000 */
[----:B------:R-:W-:-:S02]  /*09d0*/  ISETP.EQ.OR P2, PT, R25, R18, !P2 ;  /* 0x000000121900720c */ /* 0x000fc40005742670 */
[----:B------:R-:W-:Y:S02]  /*09e0*/  ISETP.EQ.OR P6, PT, R8, R21, P4 ;  /* 0x000000150800720c */ /* 0x000fe400027c2670 */
[----:B------:R-:W-:Y:S02]  /*09f0*/  SHF.R.U32.HI R8, RZ, 0x18, R6 ;  /* 0x00000018ff087819 */ /* 0x000fe40000011606 */
[----:B------:R-:W-:Y:S01]  /*0a00*/  LOP3.LUT R25, R6, 0xff, RZ, 0xc0, !PT ;  /* 0x000000ff06197812 */ /* 0x000fe200078ec0ff */
[----:B------:R-:W-:Y:S01]  /*0a10*/  IMAD R6, R7, 0x1112, RZ ;  /* 0x0000111207067824 */ /* 0x000fe200078e02ff */
[----:B------:R-:W-:Y:S02]  /*0a20*/  ISETP.EQ.OR P4, PT, R8, R19, !P3 ;  /* 0x000000130800720c */ /* 0x000fe40005f82670 */
[----:B------:R-:W-:Y:S02]  /*0a30*/  LOP3.LUT R8, R3, 0xff, RZ, 0xc0, !PT ;  /* 0x000000ff03087812 */ /* 0x000fe400078ec0ff */
[----:B------:R-:W-:-:S03]  /*0a40*/  SHF.R.U32.HI R6, RZ, 0x10, R6 ;  /* 0x00000010ff067819 */ /* 0x000fc60000011606 */
[----:B------:R-:W-:Y:S02]  /*0a50*/  @!P6 ISETP.NE.AND P3, PT, R8, R21, PT ;  /* 0x000000150800e20c */ /* 0x000fe40003f65270 */
[----:B------:R-:W-:Y:S02]  /*0a60*/  PRMT R24, R6, 0x9910, RZ ;  /* 0x0000991006187816 */ /* 0x000fe400000000ff */
[----:B------:R-:W2:Y:S01]  /*0a70*/  LDG.E R6, desc[UR4][R4.64+-0x8] ;  /* 0xfffff80404067981 */ /* 0x000ea2000c1e1900 */
[----:B------:R-:W-:Y:S02]  /*0a80*/  ISETP.EQ.OR P4, PT, R8, R19, P4 ;  /* 0x000000130800720c */ /* 0x000fe40002782670 */
[----:B------:R-:W-:-:S04]  /*0a90*/  IMAD R21, R24, 0xf, RZ ;  /* 0x0000000f18157824 */ /* 0x000fc800078e02ff */
[----:B------:R-:W-:-:S05]  /*0aa0*/  IMAD.MOV R21, RZ, RZ, -R21 ;  /* 0x000000ffff157224 */ /* 0x000fca00078e0a15 */
[----:B------:R-:W-:-:S05]  /*0ab0*/  PRMT R24, R21, 0x7710, RZ ;  /* 0x0000771015187816 */ /* 0x000fca00000000ff */
[----:B------:R-:W-:Y:S02]  /*0ac0*/  IMAD.IADD R21, R7, 0x1, R24 ;  /* 0x0000000107157824 */ /* 0x000fe400078e0218 */
[----:B------:R-:W-:Y:S01]  /*0ad0*/  IMAD.MOV.U32 R7, RZ, RZ, 0x1 ;  /* 0x00000001ff077424 */ /* 0x000fe200078e00ff */
[----:B------:R-:W-:Y:S02]  /*0ae0*/  @!P6 SEL R7, RZ, 0x1, P3 ;  /* 0x00000001ff07e807 */ /* 0x000fe40001800000 */
[----:B------:R-:W-:-:S04]  /*0af0*/  LOP3.LUT R8, R21, 0xffff, RZ, 0xc0, !PT ;  /* 0x0000ffff15087812 */ /* 0x000fc800078ec0ff */
[-C--:B------:R-:W-:Y:S02]  /*0b00*/  ISETP.NE.AND P3, PT, R9, R8.reuse, PT ;  /* 0x000000080900720c */ /* 0x080fe40003f65270 */
[----:B------:R-:W-:Y:S02]  /*0b10*/  SHF.R.U32.HI R9, RZ, 0x8, R2 ;  /* 0x00000008ff097819 */ /* 0x000fe40000011602 */
[----:B------:R-:W-:Y:S02]  /*0b20*/  ISETP.EQ.OR P3, PT, R25, R8, !P3 ;  /* 0x000000081900720c */ /* 0x000fe40005f62670 */
[----:B------:R-:W-:-:S04]  /*0b30*/  LOP3.LUT R9, R9, 0xff, RZ, 0xc0, !PT ;  /* 0x000000ff09097812 */ /* 0x000fc800078ec0ff */
[----:B------:R-:W-:-:S13]  /*0b40*/  ISETP.EQ.OR P3, PT, R9, R8, P3 ;  /* 0x000000080900720c */ /* 0x000fda0001f62670 */
[----:B------:R1:W3:Y:S01]  /*0b50*/  @!P3 LDG.E.U8 R9, desc[UR4][R4.64+0xf] ;  /* 0x00000f040409b981 */ /* 0x0002e2000c1e1100 */
[----:B------:R-:W-:Y:S01]  /*0b60*/  IMAD.SHL.U32 R21, R15, 0x2, RZ ;  /* 0x000000020f157824 */ /* 0x000fe200078e00ff */
[----:B------:R-:W-:Y:S01]  /*0b70*/  LOP3.LUT R23, R23, 0xff, RZ, 0xc0, !PT ;  /* 0x000000ff17177812 */ /* 0x000fe200078ec0ff */
[----:B------:R-:W-:Y:S01]  /*0b80*/  IMAD.MOV.U32 R15, RZ, RZ, 0x1 ;  /* 0x00000001ff0f7424 */ /* 0x000fe200078e00ff */
[----:B------:R-:W-:Y:S01]  /*0b90*/  ISETP.EQ.OR P4, PT, R22, R19, P4 ;  /* 0x000000131600720c */ /* 0x000fe20002782670 */
[----:B------:R-:W-:Y:S01]  /*0ba0*/  IMAD.SHL.U32 R17, R17, 0x2, RZ ;  /* 0x0000000211117824 */ /* 0x000fe200078e00ff */
[----:B------:R-:W-:Y:S02]  /*0bb0*/  LOP3.LUT R19, R21, 0x1fe, RZ, 0xc0, !PT ;  /* 0x000001fe15137812 */ /* 0x000fe400078ec0ff */
[----:B------:R-:W-:Y:S02]  /*0bc0*/  ISETP.EQ.OR P2, PT, R23, R18, P2 ;  /* 0x000000121700720c */ /* 0x000fe40001742670 */
[----:B------:R-:W-:Y:S01]  /*0bd0*/  @!P1 SEL R15, RZ, 0x1, P5 ;  /* 0x00000001ff0f9807 */ /* 0x000fe20002800000 */
[----:B-1----:R-:W-:Y:S01]  /*0be0*/  IMAD.MOV.U32 R5, RZ, RZ, RZ ;  /* 0x000000ffff057224 */ /* 0x002fe200078e00ff */
[----:B0-----:R-:W-:Y:S01]  /*0bf0*/  IADD3 R4, P1, P5, R20, UR6, R19 ;  /* 0x0000000614047c10 */ /* 0x001fe2000fd3e013 */
[----:B------:R-:W-:Y:S01]  /*0c00*/  IMAD.SHL.U32 R20, R13, 0x2, RZ ;  /* 0x000000020d147824 */ /* 0x000fe200078e00ff */
[----:B------:R-:W-:Y:S01]  /*0c10*/  LOP3.LUT R17, R17, 0x1fe, RZ, 0xc0, !PT ;  /* 0x000001fe11117812 */ /* 0x000fe200078ec0ff */
[----:B------:R-:W-:Y:S01]  /*0c20*/  IMAD.MOV.U32 R19, RZ, RZ, RZ ;  /* 0x000000ffff137224 */ /* 0x000fe200078e00ff */
[----:B------:R-:W-:-:S02]  /*0c30*/  LEA R13, P6, R12, UR6, 0x1 ;  /* 0x000000060c0d7c11 */ /* 0x000fc4000f8c08ff */
[----:B------:R-:W-:Y:S02]  /*0c40*/  LOP3.LUT R20, R20, 0x1fe, RZ, 0xc0, !PT ;  /* 0x000001fe14147812 */ /* 0x000fe400078ec0ff */
[----:B------:R-:W-:-:S05]  /*0c50*/  IADD3.X R5, PT, PT, R5, UR7, RZ, P1, P5 ;  /* 0x0000000705057c10 */ /* 0x000fca0008fea4ff */
[----:B------:R-:W4:Y:S01]  /*0c60*/  LDG.E.U8 R4, desc[UR4][R4.64] ;  /* 0x0000000404047981 */ /* 0x000f22000c1e1100 */
[----:B--2---:R-:W-:-:S04]  /*0c70*/  LOP3.LUT R6, R6, 0xff, RZ, 0xc0, !PT ;  /* 0x000000ff06067812 */ /* 0x004fc800078ec0ff */
[-C--:B------:R-:W-:Y:S02]  /*0c80*/  ISETP.EQ.OR P0, PT, R6, R11.reuse, P0 ;  /* 0x0000000b0600720c */ /* 0x080fe40000702670 */
[----:B------:R-:W-:Y:S02]  /*0c90*/  IADD3 R6, P5, P1, R16, UR6, R17 ;  /* 0x0000000610067c10 */ /* 0x000fe4000f9be011 */
[----:B------:R-:W-:Y:S01]  /*0ca0*/  ISETP.EQ.OR P0, PT, R14, R11, P0 ;  /* 0x0000000b0e00720c */ /* 0x000fe20000702670 */
[----:B------:R-:W-:Y:S01]  /*0cb0*/  IMAD.SHL.U32 R14, R3, 0x2, RZ ;  /* 0x00000002030e7824 */ /* 0x000fe200078e00ff */
[----:B------:R-:W-:Y:S02]  /*0cc0*/  LEA.HI.X R11, R12, UR7, RZ, 0x1, P6 ;  /* 0x000000070c0b7c11 */ /* 0x000fe4000b0f0cff */
[----:B------:R-:W-:Y:S02]  /*0cd0*/  SEL R16, RZ, 0x1, !P0 ;  /* 0x00000001ff107807 */ /* 0x000fe40004000000 */
[----:B------:R-:W-:-:S02]  /*0ce0*/  IADD3 R12, P6, P0, R7, UR6, R20 ;  /* 0x00000006070c7c10 */ /* 0x000fc4000f8de014 */
[C---:B------:R-:W-:Y:S02]  /*0cf0*/  @!P2 LOP3.LUT R7, R2.reuse, 0xff, RZ, 0xc0, !PT ;  /* 0x000000ff0207a812 */ /* 0x040fe400078ec0ff */
[----:B------:R-:W-:Y:S02]  /*0d00*/  SEL R17, RZ, 0x1, !P4 ;  /* 0x00000001ff117807 */ /* 0x000fe40006000000 */
[----:B------:R-:W-:Y:S01]  /*0d10*/  SHF.R.U64 R20, R2, 0x17, R3 ;  /* 0x0000001702147819 */ /* 0x000fe20000001203 */
[----:B------:R-:W-:Y:S01]  /*0d20*/  IMAD.MOV.U32 R3, RZ, RZ, RZ ;  /* 0x000000ffff037224 */ /* 0x000fe200078e00ff */
[----:B------:R-:W-:Y:S01]  /*0d30*/  @!P2 ISETP.NE.AND P4, PT, R7, R18, PT ;  /* 0x000000120700a20c */ /* 0x000fe20003f85270 */
[----:B------:R-:W-:Y:S01]  /*0d40*/  IMAD.SHL.U32 R18, R10, 0x2, RZ ;  /* 0x000000020a127824 */ /* 0x000fe200078e00ff */
[----:B------:R-:W-:Y:S01]  /*0d50*/  IADD3.X R7, PT, PT, R19, UR7, RZ, P5, P1 ;  /* 0x0000000713077c10 */ /* 0x000fe2000afe24ff */
[----:B------:R-:W-:Y:S01]  /*0d60*/  IMAD.MOV.U32 R19, RZ, RZ, 0x1 ;  /* 0x00000001ff137424 */ /* 0x000fe200078e00ff */
[----:B------:R-:W-:-:S02]  /*0d70*/  LOP3.LUT R20, R20, 0x1fe, RZ, 0xc0, !PT ;  /* 0x000001fe14147812 */ /* 0x000fc400078ec0ff */
[----:B------:R-:W-:Y:S01]  /*0d80*/  @!P2 SEL R19, RZ, 0x1, P4 ;  /* 0x00000001ff13a807 */ /* 0x000fe20002000000 */
[----:B------:R0:W2:Y:S01]  /*0d90*/  LDG.E.U8 R6, desc[UR4][R6.64] ;  /* 0x0000000406067981 */ /* 0x0000a2000c1e1100 */
[----:B------:R-:W-:Y:S02]  /*0da0*/  IADD3 R10, P2, PT, R13, R16, RZ ;  /* 0x000000100d0a7210 */ /* 0x000fe40007f5e0ff */
[----:B------:R-:W-:Y:S02]  /*0db0*/  IADD3.X R13, PT, PT, R3, UR7, RZ, P6, P0 ;  /* 0x00000007030d7c10 */ /* 0x000fe4000b7e04ff */
[----:B------:R-:W-:Y:S01]  /*0dc0*/  IADD3 R16, P4, P0, R17, UR6, R20 ;  /* 0x0000000611107c10 */ /* 0x000fe2000f89e014 */
[----:B------:R-:W-:Y:S01]  /*0dd0*/  IMAD.X R11, RZ, RZ, R11, P2 ;  /* 0x000000ffff0b7224 */ /* 0x000fe200010e060b */
[----:B------:R-:W-:Y:S01]  /*0de0*/  LOP3.LUT R18, R18, 0x1fe, RZ, 0xc0, !PT ;  /* 0x000001fe12127812 */ /* 0x000fe200078ec0ff */
[----:B------:R-:W5:Y:S01]  /*0df0*/  LDG.E.U8 R12, desc[UR4][R12.64] ;  /* 0x000000040c0c7981 */ /* 0x000f62000c1e1100 */
[----:B------:R-:W-:-:S02]  /*0e00*/  IADD3.X R17, PT, PT, RZ, UR7, RZ, P4, P0 ;  /* 0x00000007ff117c10 */ /* 0x000fc4000a7e04ff */
[----:B------:R-:W-:Y:S01]  /*0e10*/  IADD3 R18, P2, P6, R19, UR6, R18 ;  /* 0x0000000613127c10 */ /* 0x000fe2000fe5e012 */
[----:B------:R-:W0:Y:S01]  /*0e20*/  LDG.E.U8 R10, desc[UR4][R10.64] ;  /* 0x000000040a0a7981 */ /* 0x000e22000c1e1100 */
[----:B------:R-:W-:-:S03]  /*0e30*/  LOP3.LUT R14, R14, 0x1fe, RZ, 0xc0, !PT ;  /* 0x000001fe0e0e7812 */ /* 0x000fc600078ec0ff */
[----:B------:R-:W2:Y:S01]  /*0e40*/  LDG.E.U8 R5, desc[UR4][R16.64] ;  /* 0x0000000410057981 */ /* 0x000ea2000c1e1100 */
[----:B------:R-:W-:Y:S02]  /*0e50*/  IADD3 R14, P5, P1, R15, UR6, R14 ;  /* 0x000000060f0e7c10 */ /* 0x000fe4000f9be00e */
[----:B---3--:R-:W-:Y:S01]  /*0e60*/  @!P3 ISETP.NE.AND P0, PT, R8, R9, PT ;  /* 0x000000090800b20c */ /* 0x008fe20003f05270 */
[----:B------:R-:W-:Y:S02]  /*0e70*/  IMAD.SHL.U32 R8, R2, 0x2, RZ ;  /* 0x0000000202087824 */ /* 0x000fe400078e00ff */
[----:B------:R-:W-:Y:S02]  /*0e80*/  IMAD.MOV.U32 R2, RZ, RZ, RZ ;  /* 0x000000ffff027224 */ /* 0x000fe400078e00ff */
[----:B------:R-:W-:Y:S01]  /*0e90*/  IMAD.MOV.U32 R9, RZ, RZ, 0x1 ;  /* 0x00000001ff097424 */ /* 0x000fe200078e00ff */
[----:B------:R-:W-:Y:S02]  /*0ea0*/  LOP3.LUT R8, R8, 0x1fe, RZ, 0xc0, !PT ;  /* 0x000001fe08087812 */ /* 0x000fe400078ec0ff */
[----:B------:R-:W-:-:S02]  /*0eb0*/  IADD3.X R19, PT, PT, R2, UR7, RZ, P2, P6 ;  /* 0x0000000702137c10 */ /* 0x000fc400097ec4ff */
[----:B------:R-:W-:-:S03]  /*0ec0*/  @!P3 SEL R9, RZ, 0x1, P0 ;  /* 0x00000001ff09b807 */ /* 0x000fc60000000000 */
[----:B------:R-:W3:Y:S01]  /*0ed0*/  LDG.E.U8 R18, desc[UR4][R18.64] ;  /* 0x0000000412127981 */ /* 0x000ee2000c1e1100 */
[----:B------:R-:W-:Y:S02]  /*0ee0*/  IADD3 R8, P0, P2, R9, UR6, R8 ;  /* 0x0000000609087c10 */ /* 0x000fe4000fa1e008 */
[----:B------:R-:W-:Y:S02]  /*0ef0*/  IADD3.X R15, PT, PT, R3, UR7, RZ, P5, P1 ;  /* 0x00000007030f7c10 */ /* 0x000fe4000afe24ff */
[----:B------:R-:W-:Y:S02]  /*0f00*/  IADD3.X R9, PT, PT, R2, UR7, RZ, P0, P2 ;  /* 0x0000000702097c10 */ /* 0x000fe400087e44ff */
[----:B------:R-:W1:Y:S02]  /*0f10*/  LDC.64 R2, c[0x0][0x388] ;  /* 0x0000e200ff027b82 */ /* 0x000e640000000a00 */
[----:B------:R-:W3:Y:S04]  /*0f20*/  LDG.E.U8 R15, desc[UR4][R14.64] ;  /* 0x000000040e0f7981 */ /* 0x000ee8000c1e1100 */
[----:B------:R-:W3:Y:S01]  /*0f30*/  LDG.E.U8 R8, desc[UR4][R8.64] ;  /* 0x0000000408087981 */ /* 0x000ee2000c1e1100 */
[----:B----4-:R-:W-:-:S02]  /*0f40*/  IMAD.U32 R4, R4, 0x10000, RZ ;  /* 0x0001000004047824 */ /* 0x010fc400078e00ff */
[----:B-1----:R-:W-:-:S04]  /*0f50*/  IMAD.WIDE R2, R0, 0x8, R2 ;  /* 0x0000000800027825 */ /* 0x002fc800078e0202 */
[----:B0-----:R-:W-:Y:S02]  /*0f60*/  IMAD.SHL.U32 R7, R10, 0x1000000, RZ ;  /* 0x010000000a077824 */ /* 0x001fe400078e00ff */
[----:B-----5:R-:W-:-:S03]  /*0f70*/  IMAD.SHL.U32 R12, R12, 0x100, RZ ;  /* 0x000001000c0c7824 */ /* 0x020fc600078e00ff */
[----:B------:R-:W-:Y:S01]  /*0f80*/  LOP3.LUT R11, R4, R7, RZ, 0xfc, !PT ;  /* 0x00000007040b7212 */ /* 0x000fe200078efcff */
[----:B--2---:R-:W-:Y:S02]  /*0f90*/  IMAD.U32 R7, R6, 0x10000, RZ ;  /* 0x0001000006077824 */ /* 0x004fe400078e00ff */
[----:B------:R-:W-:Y:S01]  /*0fa0*/  IMAD.WIDE.U32 R4, R5, 0x1000000, RZ ;  /* 0x0100000005047825 */ /* 0x000fe200078e00ff */
[----:B------:R-:W-:-:S03]  /*0fb0*/  LOP3.LUT R11, R12, R11, RZ, 0xfc, !PT ;  /* 0x0000000b0c0b7212 */ /* 0x000fc600078efcff */
[----:B---3--:R-:W-:-:S05]  /*0fc0*/  IMAD.SHL.U32 R6, R18, 0x100, RZ ;  /* 0x0000010012067824 */ /* 0x008fca00078e00ff */
[----:B------:R-:W-:Y:S02]  /*0fd0*/  LOP3.LUT R7, R6, R7, R4, 0xfe, !PT ;  /* 0x0000000706077212 */ /* 0x000fe400078efe04 */
[----:B------:R-:W-:Y:S02]  /*0fe0*/  LOP3.LUT R5, R5, R15, R11, 0xfe, !PT ;  /* 0x0000000f05057212 */ /* 0x000fe400078efe0b */
[----:B------:R-:W-:-:S05]  /*0ff0*/  LOP3.LUT R4, R7, R8, RZ, 0xfc, !PT ;  /* 0x0000000807047212 */ /* 0x000fca00078efcff */
[----:B------:R-:W-:Y:S01]  /*1000*/  STG.E.64 desc[UR4][R2.64], R4 ;  /* 0x0000000402007986 */ /* 0x000fe2000c101b04 */
[----:B------:R-:W-:Y:S05]  /*1010*/  EXIT ;  /* 0x000000000000794d */ /* 0x000fea0003800000 */
.L_x_2:
[----:B------:R-:W-:-:S00]  /*1020*/  BRA `(.L_x_2) ;  /* 0xfffffffc00fc7947 */ /* 0x000fc0000383ffff */
[----:B------:R-:W-:-:S00]  /*1030*/  NOP ;  /* 0x0000000000007918 */ /* 0x000fc00000000000 */
        /* <DEDUP_REMOVED lines=12> */
.L_x_5:


//--------------------- .text._Z9ghostColsPm      --------------------------
	.section	.text._Z9ghostColsPm,"ax",@progbits
	.align	128
        .global         _Z9ghostColsPm
        .type           _Z9ghostColsPm,@function
        .size           _Z9ghostColsPm,(.L_x_6 - _Z9ghostColsPm)
        .other          _Z9ghostColsPm,@"STO_CUDA_ENTRY STV_DEFAULT"
_Z9ghostColsPm:
.text._Z9ghostColsPm:
[----:B------:R-:W-:Y:S01]  /*0000*/  LDC R1, c[0x0][0x37c] ;  /* 0x0000df00ff017b82 */ /* 0x000fe20000000800 */
[----:B------:R-:W0:Y:S01]  /*0010*/  S2R R0, SR_CTAID.X ;  /* 0x0000000000007919 */ /* 0x000e220000002500 */
[----:B------:R-:W0:Y:S01]  /*0020*/  LDCU UR4, c[0x0][0x360] ;  /* 0x00006c00ff0477ac */ /* 0x000e220008000800 */
[----:B------:R-:W0:Y:S02]  /*0030*/  S2R R3, SR_TID.X ;  /* 0x0000000000037919 */ /* 0x000e240000002100 */
[----:B0-----:R-:W-:-:S05]  /*0040*/  IMAD R0, R0, UR4, R3 ;  /* 0x0000000400007c24 */ /* 0x001fca000f8e0203 */
[----:B------:R-:W-:-:S13]  /*0050*/  ISETP.GT.AND P0, PT, R0, 0x101, PT ;  /* 0x000001010000780c */ /* 0x000fda0003f04270 */
[----:B------:R-:W-:Y:S05]  /*0060*/  @P0 EXIT ;  /* 0x000000000000094d */ /* 0x000fea0003800000 */
[----:B------:R-:W0:Y:S01]  /*0070*/  LDC.64 R2, c[0x0][0x380] ;  /* 0x0000e000ff027b82 */ /* 0x000e220000000a00 */
[----:B------:R-:W1:Y:S01]  /*0080*/  LDCU.64 UR4, c[0x0][0x358] ;  /* 0x00006b00ff0477ac */ /* 0x000e620008000a00 */
[----:B------:R-:W-:-:S04]  /*0090*/  IMAD R5, R0, 0x22, RZ ;  /* 0x0000002200057824 */ /* 0x000fc800078e02ff */
[----:B0-----:R-:W-:-:S05]  /*00a0*/  IMAD.WIDE R2, R5, 0x8, R2 ;  /* 0x0000000805027825 */ /* 0x001fca00078e0202 */
[----:B-1----:R-:W2:Y:S04]  /*00b0*/  LDG.E.64 R4, desc[UR4][R2.64+0x8] ;  /* 0x0000080402047981 */ /* 0x002ea8000c1e1b00 */
[----:B------:R-:W3:Y:S04]  /*00c0*/  LDG.E.64 R6, desc[UR4][R2.64+0x100] ;  /* 0x0001000402067981 */ /* 0x000ee8000c1e1b00 */
[----:B--2---:R-:W-:Y:S04]  /*00d0*/  STG.E.64 desc[UR4][R2.64+0x108], R4 ;  /* 0x0001080402007986 */ /* 0x004fe8000c101b04 */
[----:B---3--:R-:W-:Y:S01]  /*00e0*/  STG.E.64 desc[UR4][R2.64], R6 ;  /* 0x0000000602007986 */ /* 0x008fe2000c101b04 */
[----:B------:R-:W-:Y:S05]  /*00f0*/  EXIT ;  /* 0x000000000000794d */ /* 0x000fea0003800000 */
.L_x_3:
        /* <DEDUP_REMOVED lines=16> */
.L_x_6:


//--------------------- .text._Z9ghostRowsPm      --------------------------
	.section	.text._Z9ghostRowsPm,"ax",@progbits
	.align	128
        .global         _Z9ghostRowsPm
        .type           _Z9ghostRowsPm,@function
        .size           _Z9ghostRowsPm,(.L_x_7 - _Z9ghostRowsPm)
        .other          _Z9ghostRowsPm,@"STO_CUDA_ENTRY STV_DEFAULT"
_Z9ghostRowsPm:
.text._Z9ghostRowsPm:
[----:B------:R-:W-:Y:S01]  /*0000*/  LDC R1, c[0x0][0x37c] ;  /* 0x0000df00ff017b82 */ /* 0x000fe20000000800 */
[----:B------:R-:W0:Y:S01]  /*0010*/  S2R R5, SR_CTAID.X ;  /* 0x0000000000057919 */ /* 0x000e220000002500 */
[----:B------:R-:W0:Y:S01]  /*0020*/  LDCU UR4, c[0x0][0x360] ;  /* 0x00006c00ff0477ac */ /* 0x000e220008000800 */
[----:B------:R-:W0:Y:S02]  /*0030*/  S2R R0, SR_TID.X ;  /* 0x0000000000007919 */ /* 0x000e240000002100 */
[----:B0-----:R-:W-:-:S05]  /*0040*/  IMAD R5, R5, UR4, R0 ;  /* 0x0000000405057c24 */ /* 0x001fca000f8e0200 */
[----:B------:R-:W-:-:S04]  /*0050*/  IADD3 R0, PT, PT, R5, 0x1, RZ ;  /* 0x0000000105007810 */ /* 0x000fc80007ffe0ff */
[----:B------:R-:W-:-:S13]  /*0060*/  ISETP.GT.AND P0, PT, R0, 0x20, PT ;  /* 0x000000200000780c */ /* 0x000fda0003f04270 */
[----:B------:R-:W-:Y:S05]  /*0070*/  @P0 EXIT ;  /* 0x000000000000094d */ /* 0x000fea0003800000 */
[----:B------:R-:W0:Y:S01]  /*0080*/  LDC.64 R2, c[0x0][0x380] ;  /* 0x0000e000ff027b82 */ /* 0x000e220000000a00 */
[----:B------:R-:W1:Y:S01]  /*0090*/  LDCU.64 UR4, c[0x0][0x358] ;  /* 0x00006b00ff0477ac */ /* 0x000e620008000a00 */
[----:B0-----:R-:W-:-:S05]  /*00a0*/  IMAD.WIDE R2, R5, 0x8, R2 ;  /* 0x0000000805027825 */ /* 0x001fca00078e0202 */
[----:B-1----:R-:W2:Y:S04]  /*00b0*/  LDG.E.64 R4, desc[UR4][R2.64+0x118] ;  /* 0x0001180402047981 */ /* 0x002ea8000c1e1b00 */
[----:B------:R-:W3:Y:S04]  /*00c0*/  LDG.E.64 R6, desc[UR4][R2.64+0x11008] ;  /* 0x0110080402067981 */ /* 0x000ee8000c1e1b00 */
[----:B--2---:R-:W-:Y:S04]  /*00d0*/  STG.E.64 desc[UR4][R2.64+0x11118], R4 ;  /* 0x0111180402007986 */ /* 0x004fe8000c101b04 */
[----:B---3--:R-:W-:Y:S01]  /*00e0*/  STG.E.64 desc[UR4][R2.64+0x8], R6 ;  /* 0x0000080602007986 */ /* 0x008fe2000c101b04 */
[----:B------:R-:W-:Y:S05]  /*00f0*/  EXIT ;  /* 0x000000000000794d */ /* 0x000fea0003800000 */
.L_x_4:
        /* <DEDUP_REMOVED lines=16> */
.L_x_7:


//--------------------- .nv.shared.reserved.0     --------------------------
	.section	.nv.shared.reserved.0,"aw",@nobits
	.weak		__nv_reservedSMEM_offset_0_alias
	.size		__nv_reservedSMEM_offset_0_alias, 0, 64
	.other		__nv_reservedSMEM_offset_0_alias,@"STO_CUDA_RESERVED_SHARED STV_DEFAULT"
__nv_reservedSMEM_offset_0_alias:
	.zero		0
	.zero		64


//--------------------- .nv.constant0._Z9cyclic_caPmS_Ph --------------------------
	.section	.nv.constant0._Z9cyclic_caPmS_Ph,"a",@progbits
	.sectionflags	@""
	.align	4
.nv.constant0._Z9cyclic_caPmS_Ph:
	.zero		920


//--------------------- .nv.constant0._Z9ghostColsPm --------------------------
	.section	.nv.constant0._Z9ghostColsPm,"a",@progbits
	.sectionflags	@""
	.align	4
.nv.constant0._Z9ghostColsPm:
	.zero		904


//--------------------- .nv.constant0._Z9ghostRowsPm --------------------------
	.section	.nv.constant0._Z9ghostRowsPm,"a",@progbits
	.sectionflags	@""
	.align	4
.nv.constant0._Z9ghostRowsPm:
	.zero		904


//--------------------- SYMBOLS --------------------------

	.type		.nv.reservedSmem.offset0,@object
	.size		.nv.reservedSmem.offset0,0x4
